	.headerflags	@"EF_CUDA_TEXMODE_UNIFIED EF_CUDA_64BIT_ADDRESS EF_CUDA_ACCELERATORS EF_CUDA_SM90 EF_CUDA_VIRTUAL_SM(EF_CUDA_SM90)"
	.elftype	@"ET_EXEC"


//--------------------- .nv.info                  --------------------------
	.section	.nv.info,"",@"SHT_CUDA_INFO"
	.align	4


	//----- nvinfo : EIATTR_REGCOUNT
	.align		4
        /*0000*/ 	.byte	0x04, 0x2f
        /*0002*/ 	.short	(.L_3 - .L_2)
	.align		4
.L_2:
        /*0004*/ 	.word	index@(triton_poi_fused__native_batch_norm_legit_no_training_cat_relu_5)
        /*0008*/ 	.word	0x00000020


	//----- nvinfo : EIATTR_MIN_STACK_SIZE
	.align		4
.L_3:
        /*000c*/ 	.byte	0x04, 0x12
        /*000e*/ 	.short	(.L_5 - .L_4)
	.align		4
.L_4:
        /*0010*/ 	.word	index@(triton_poi_fused__native_batch_norm_legit_no_training_cat_relu_5)
        /*0014*/ 	.word	0x00000000


	//----- nvinfo : EIATTR_FRAME_SIZE
	.align		4
.L_5:
        /*0018*/ 	.byte	0x04, 0x11
        /*001a*/ 	.short	(.L_7 - .L_6)
	.align		4
.L_6:
        /*001c*/ 	.word	index@(triton_poi_fused__native_batch_norm_legit_no_training_cat_relu_5)
        /*0020*/ 	.word	0x00000000


	//----- nvinfo : EIATTR_MIN_STACK_SIZE
	.align		4
.L_7:
        /*0024*/ 	.byte	0x04, 0x12
        /*0026*/ 	.short	(.L_9 - .L_8)
	.align		4
.L_8:
        /*0028*/ 	.word	index@(triton_poi_fused__native_batch_norm_legit_no_training_cat_relu_5)
        /*002c*/ 	.word	0x00000000
.L_9:


//--------------------- .nv.info.triton_poi_fused__native_batch_norm_legit_no_training_cat_relu_5 --------------------------
	.section	.nv.info.triton_poi_fused__native_batch_norm_legit_no_training_cat_relu_5,"",@"SHT_CUDA_INFO"
	.sectionflags	@""
	.align	4


	//----- nvinfo : EIATTR_CUDA_API_VERSION
	.align		4
        /*0000*/ 	.byte	0x04, 0x37
        /*0002*/ 	.short	(.L_11 - .L_10)
.L_10:
        /*0004*/ 	.word	0x0000007c


	//----- nvinfo : EIATTR_KPARAM_INFO
	.align		4
.L_11:
        /*0008*/ 	.byte	0x04, 0x17
        /*000a*/ 	.short	(.L_13 - .L_12)
.L_12:
        /*000c*/ 	.word	0x00000000
        /*0010*/ 	.short	0x0008
        /*0012*/ 	.short	0x0040
        /*0014*/ 	.byte	0x00, 0xf0, 0x11, 0x00


	//----- nvinfo : EIATTR_KPARAM_INFO
	.align		4
.L_13:
        /*0018*/ 	.byte	0x04, 0x17
        /*001a*/ 	.short	(.L_15 - .L_14)
.L_14:
        /*001c*/ 	.word	0x00000000
        /*0020*/ 	.short	0x0007
        /*0022*/ 	.short	0x0038
        /*0024*/ 	.byte	0x00, 0xf4, 0x21, 0x00


	//----- nvinfo : EIATTR_KPARAM_INFO
	.align		4
.L_15:
        /*0028*/ 	.byte	0x04, 0x17
        /*002a*/ 	.short	(.L_17 - .L_16)
.L_16:
        /*002c*/ 	.word	0x00000000
        /*0030*/ 	.short	0x0006
        /*0032*/ 	.short	0x0030
        /*0034*/ 	.byte	0x00, 0xf4, 0x21, 0x00


	//----- nvinfo : EIATTR_KPARAM_INFO
	.align		4
.L_17:
        /*0038*/ 	.byte	0x04, 0x17
        /*003a*/ 	.short	(.L_19 - .L_18)
.L_18:
        /*003c*/ 	.word	0x00000000
        /*0040*/ 	.short	0x0005
        /*0042*/ 	.short	0x0028
        /*0044*/ 	.byte	0x00, 0xf4, 0x21, 0x00


	//----- nvinfo : EIATTR_KPARAM_INFO
	.align		4
.L_19:
        /*0048*/ 	.byte	0x04, 0x17
        /*004a*/ 	.short	(.L_21 - .L_20)
.L_20:
        /*004c*/ 	.word	0x00000000
        /*0050*/ 	.short	0x0004
        /*0052*/ 	.short	0x0020
        /*0054*/ 	.byte	0x00, 0xf4, 0x21, 0x00


	//----- nvinfo : EIATTR_KPARAM_INFO
	.align		4
.L_21:
        /*0058*/ 	.byte	0x04, 0x17
        /*005a*/ 	.short	(.L_23 - .L_22)
.L_22:
        /*005c*/ 	.word	0x00000000
        /*0060*/ 	.short	0x0003
        /*0062*/ 	.short	0x0018
        /*0064*/ 	.byte	0x00, 0xf4, 0x21, 0x00


	//----- nvinfo : EIATTR_KPARAM_INFO
	.align		4
.L_23:
        /*0068*/ 	.byte	0x04, 0x17
        /*006a*/ 	.short	(.L_25 - .L_24)
.L_24:
        /*006c*/ 	.word	0x00000000
        /*0070*/ 	.short	0x0002
        /*0072*/ 	.short	0x0010
        /*0074*/ 	.byte	0x00, 0xf4, 0x21, 0x00


	//----- nvinfo : EIATTR_KPARAM_INFO
	.align		4
.L_25:
        /*0078*/ 	.byte	0x04, 0x17
        /*007a*/ 	.short	(.L_27 - .L_26)
.L_26:
        /*007c*/ 	.word	0x00000000
        /*0080*/ 	.short	0x0001
        /*0082*/ 	.short	0x0008
        /*0084*/ 	.byte	0x00, 0xf4, 0x21, 0x00


	//----- nvinfo : EIATTR_KPARAM_INFO
	.align		4
.L_27:
        /*0088*/ 	.byte	0x04, 0x17
        /*008a*/ 	.short	(.L_29 - .L_28)
.L_28:
        /*008c*/ 	.word	0x00000000
        /*0090*/ 	.short	0x0000
        /*0092*/ 	.short	0x0000
        /*0094*/ 	.byte	0x00, 0xf4, 0x21, 0x00


	//----- nvinfo : EIATTR_SPARSE_MMA_MASK
	.align		4
.L_29:
        /*0098*/ 	.byte	0x03, 0x50
        /*009a*/ 	.short	0x0000


	//----- nvinfo : EIATTR_MAXREG_COUNT
	.align		4
        /*009c*/ 	.byte	0x03, 0x1b
        /*009e*/ 	.short	0x00ff


	//----- nvinfo : EIATTR_EXIT_INSTR_OFFSETS
	.align		4
        /*00a0*/ 	.byte	0x04, 0x1c
        /*00a2*/ 	.short	(.L_31 - .L_30)


	//   ....[0]....
.L_30:
        /*00a4*/ 	.word	0x00000b70


	//----- nvinfo : EIATTR_REQNTID
	.align		4
.L_31:
        /*00a8*/ 	.byte	0x04, 0x10
        /*00aa*/ 	.short	(.L_33 - .L_32)
.L_32:
        /*00ac*/ 	.word	0x00000080
        /*00b0*/ 	.word	0x00000001
        /*00b4*/ 	.word	0x00000001


	//----- nvinfo : EIATTR_CBANK_PARAM_SIZE
	.align		4
.L_33:
        /*00b8*/ 	.byte	0x03, 0x19
        /*00ba*/ 	.short	0x0044


	//----- nvinfo : EIATTR_PARAM_CBANK
	.align		4
        /*00bc*/ 	.byte	0x04, 0x0a
        /*00be*/ 	.short	(.L_35 - .L_34)
	.align		4
.L_34:
        /*00c0*/ 	.word	index@(.nv.constant0.triton_poi_fused__native_batch_norm_legit_no_training_cat_relu_5)
        /*00c4*/ 	.short	0x0210
        /*00c6*/ 	.short	0x0044


	//----- nvinfo : EIATTR_SW_WAR
	.align		4
.L_35:
        /*00c8*/ 	.byte	0x04, 0x36
        /*00ca*/ 	.short	(.L_37 - .L_36)
.L_36:
        /*00cc*/ 	.word	0x00000008
.L_37:


//--------------------- .nv.callgraph             --------------------------
	.section	.nv.callgraph,"",@"SHT_CUDA_CALLGRAPH"
	.align	4
	.sectionentsize	8
	.align		4
        /*0000*/ 	.word	0x00000000
	.align		4
        /*0004*/ 	.word	0xffffffff
	.align		4
        /*0008*/ 	.word	0x00000000
	.align		4
        /*000c*/ 	.word	0xfffffffe
	.align		4
        /*0010*/ 	.word	0x00000000
	.align		4
        /*0014*/ 	.word	0xfffffffd
	.align		4
        /*0018*/ 	.word	0x00000000
	.align		4
        /*001c*/ 	.word	0xfffffffc


//--------------------- .nv.constant4             --------------------------
	.section	.nv.constant4,"a",@progbits
	.align	8
	.align		8
.nv.constant4:
        /*0000*/ 	.dword	_$_str
	.align		8
        /*0008*/ 	.dword	_$_str_$_2


//--------------------- .text.triton_poi_fused__native_batch_norm_legit_no_training_cat_relu_5 --------------------------
	.section	.text.triton_poi_fused__native_batch_norm_legit_no_training_cat_relu_5,"ax",@progbits
	.align	128
        .global         triton_poi_fused__native_batch_norm_legit_no_training_cat_relu_5
        .type           triton_poi_fused__native_batch_norm_legit_no_training_cat_relu_5,@function
        .size           triton_poi_fused__native_batch_norm_legit_no_training_cat_relu_5,(.L_x_1 - triton_poi_fused__native_batch_norm_legit_no_training_cat_relu_5)
        .other          triton_poi_fused__native_batch_norm_legit_no_training_cat_relu_5,@"STO_CUDA_ENTRY STV_DEFAULT"
triton_poi_fused__native_batch_norm_legit_no_training_cat_relu_5:
.text.triton_poi_fused__native_batch_norm_legit_no_training_cat_relu_5:
[----:B------:R-:W-:Y:S01]  /*0000*/  LDC R1, c[0x0][0x28] ;  /* 0x00000a00ff017b82 */ /* 0x000fe20000000800 */
[----:B------:R-:W1:Y:S07]  /*0010*/  S2R R0, SR_TID.X ;  /* 0x0000000000007919 */ /* 0x000e6e0000002100 */
[----:B------:R-:W2:Y:S01]  /*0020*/  LDC.64 R2, c[0x0][0x228] ;  /* 0x00008a00ff027b82 */ /* 0x000ea20000000a00 */
[----:B------:R-:W-:Y:S01]  /*0030*/  ULDC.64 UR4, c[0x0][0x208] ;  /* 0x0000820000047ab9 */ /* 0x000fe20000000a00 */
[----:B------:R-:W-:Y:S01]  /*0040*/  ULDC.64 UR6, c[0x0][0x218] ;  /* 0x0000860000067ab9 */ /* 0x000fe20000000a00 */
[----:B------:R-:W3:Y:S05]  /*0050*/  S2R R21, SR_CTAID.X ;  /* 0x0000000000157919 */ /* 0x000eea0000002500 */
[----:B------:R-:W4:Y:S08]  /*0060*/  LDC.64 R28, c[0x0][0x238] ;  /* 0x00008e00ff1c7b82 */ /* 0x000f300000000a00 */
[----:B------:R-:W5:Y:S01]  /*0070*/  LDC.64 R16, c[0x0][0x210] ;  /* 0x00008400ff107b82 */ /* 0x000f620000000a00 */
[----:B-1----:R-:W-:Y:S01]  /*0080*/  IMAD.SHL.U32 R0, R0, 0x4, RZ ;  /* 0x0000000400007824 */ /* 0x002fe200078e00ff */
[----:B---3--:R-:W-:-:S04]  /*0090*/  SHF.R.S32.HI R5, RZ, 0x15, R21 ;  /* 0x00000015ff057819 */ /* 0x008fc80000011415 */
[----:B------:R-:W-:Y:S02]  /*00a0*/  LOP3.LUT R0, R0, 0x1fc, RZ, 0xc0, !PT ;  /* 0x000001fc00007812 */ /* 0x000fe400078ec0ff */
[----:B------:R-:W-:-:S03]  /*00b0*/  SGXT R5, R5, 0x1 ;  /* 0x000000010505781a */ /* 0x000fc60000000200 */
[----:B------:R-:W-:-:S04]  /*00c0*/  IMAD R21, R21, 0x400, R0 ;  /* 0x0000040015157824 */ /* 0x000fc800078e0200 */
[----:B------:R-:W-:Y:S01]  /*00d0*/  VIADD R0, R21, 0x200 ;  /* 0x0000020015007836 */ /* 0x000fe20000000000 */
[----:B------:R-:W-:-:S04]  /*00e0*/  LEA.HI R4, R5, R21, RZ, 0xf ;  /* 0x0000001505047211 */ /* 0x000fc800078f78ff */
[----:B------:R-:W-:Y:S02]  /*00f0*/  SHF.R.S32.HI R27, RZ, 0xf, R4 ;  /* 0x0000000fff1b7819 */ /* 0x000fe40000011404 */
[----:B------:R-:W-:-:S03]  /*0100*/  LEA.HI R5, R5, R0, RZ, 0xf ;  /* 0x0000000005057211 */ /* 0x000fc600078f78ff */
[----:B------:R-:W-:Y:S01]  /*0110*/  IMAD.HI R7, R27, 0x6bca1af3, RZ ;  /* 0x6bca1af31b077827 */ /* 0x000fe200078e02ff */
[----:B------:R-:W-:-:S04]  /*0120*/  SHF.R.S32.HI R25, RZ, 0xf, R5 ;  /* 0x0000000fff197819 */ /* 0x000fc80000011405 */
[----:B------:R-:W-:Y:S01]  /*0130*/  SHF.R.U32.HI R8, RZ, 0x1f, R7 ;  /* 0x0000001fff087819 */ /* 0x000fe20000011607 */
[----:B------:R-:W-:-:S03]  /*0140*/  IMAD.HI R6, R25, 0x6bca1af3, RZ ;  /* 0x6bca1af319067827 */ /* 0x000fc600078e02ff */
[----:B------:R-:W-:Y:S02]  /*0150*/  LEA.HI.SX32 R8, R7, R8, 0x1b ;  /* 0x0000000807087211 */ /* 0x000fe400078fdaff */
[----:B------:R-:W-:-:S03]  /*0160*/  SHF.R.U32.HI R7, RZ, 0x1f, R6 ;  /* 0x0000001fff077819 */ /* 0x000fc60000011606 */
[----:B------:R-:W-:Y:S01]  /*0170*/  IMAD R27, R8, -0x4c, R27 ;  /* 0xffffffb4081b7824 */ /* 0x000fe200078e021b */
[----:B------:R-:W-:-:S03]  /*0180*/  LEA.HI.SX32 R6, R6, R7, 0x1b ;  /* 0x0000000706067211 */ /* 0x000fc600078fdaff */
[----:B--2---:R-:W-:-:S04]  /*0190*/  IMAD.WIDE R8, R27, 0x4, R2 ;  /* 0x000000041b087825 */ /* 0x004fc800078e0202 */
[----:B------:R-:W-:Y:S02]  /*01a0*/  IMAD R25, R6, -0x4c, R25 ;  /* 0xffffffb406197824 */ /* 0x000fe400078e0219 */
[----:B------:R1:W2:Y:S02]  /*01b0*/  LDG.E.EL R8, desc[UR4][R8.64] ;  /* 0x0000000408087981 */ /* 0x0002a4000c2e1900 */
[----:B------:R-:W-:-:S06]  /*01c0*/  IMAD.WIDE R2, R25, 0x4, R2 ;  /* 0x0000000419027825 */ /* 0x000fcc00078e0202 */
[----:B------:R-:W3:Y:S01]  /*01d0*/  LDG.E.EL R2, desc[UR4][R2.64] ;  /* 0x0000000402027981 */ /* 0x000ee2000c2e1900 */
[----:B------:R-:W-:Y:S01]  /*01e0*/  IMAD.HI R14, R21, 0x6bca1af3, RZ ;  /* 0x6bca1af3150e7827 */ /* 0x000fe200078e02ff */
[----:B------:R-:W-:Y:S02]  /*01f0*/  LOP3.LUT R4, R4, 0xffff8000, RZ, 0xc0, !PT ;  /* 0xffff800004047812 */ /* 0x000fe400078ec0ff */
[----:B------:R-:W-:Y:S01]  /*0200*/  LOP3.LUT R19, R5, 0xffff8000, RZ, 0xc0, !PT ;  /* 0xffff800005137812 */ /* 0x000fe200078ec0ff */
[----:B------:R-:W-:Y:S01]  /*0210*/  IMAD.SHL.U32 R5, R27, 0x8000, RZ ;  /* 0x000080001b057824 */ /* 0x000fe200078e00ff */
[----:B------:R-:W-:Y:S01]  /*0220*/  SHF.R.U32.HI R7, RZ, 0x1f, R14 ;  /* 0x0000001fff077819 */ /* 0x000fe2000001160e */
[----:B------:R-:W-:Y:S02]  /*0230*/  IMAD.IADD R4, R21, 0x1, -R4 ;  /* 0x0000000115047824 */ /* 0x000fe400078e0a04 */
[----:B------:R-:W-:Y:S01]  /*0240*/  IMAD.HI R10, R0, 0x6bca1af3, RZ ;  /* 0x6bca1af3000a7827 */ /* 0x000fe200078e02ff */
[----:B------:R-:W-:-:S02]  /*0250*/  LEA.HI.SX32 R14, R14, R7, 0xc ;  /* 0x000000070e0e7211 */ /* 0x000fc400078f62ff */
[----:B-1----:R-:W-:Y:S01]  /*0260*/  SHF.R.S32.HI R9, RZ, 0x1f, R4 ;  /* 0x0000001fff097819 */ /* 0x002fe20000011404 */
[----:B------:R-:W-:Y:S01]  /*0270*/  IMAD.IADD R19, R0, 0x1, -R19 ;  /* 0x0000000100137824 */ /* 0x000fe200078e0a13 */
[----:B------:R-:W-:Y:S01]  /*0280*/  SHF.R.U32.HI R11, RZ, 0x1f, R10 ;  /* 0x0000001fff0b7819 */ /* 0x000fe2000001160a */
[----:B------:R-:W-:-:S03]  /*0290*/  IMAD R7, R14, 0x60000, RZ ;  /* 0x000600000e077824 */ /* 0x000fc600078e02ff */
[----:B------:R-:W-:Y:S02]  /*02a0*/  LEA.HI.SX32 R11, R10, R11, 0xc ;  /* 0x0000000b0a0b7211 */ /* 0x000fe400078f62ff */
[----:B------:R-:W-:Y:S02]  /*02b0*/  IADD3 R4, P4, P5, R5, R4, R7 ;  /* 0x0000000405047210 */ /* 0x000fe40007d9e007 */
[----:B------:R-:W-:Y:S01]  /*02c0*/  SHF.R.S32.HI R5, RZ, 0x1f, R5 ;  /* 0x0000001fff057819 */ /* 0x000fe20000011405 */
[----:B------:R-:W-:Y:S01]  /*02d0*/  IMAD R0, R11, -0x260000, R0 ;  /* 0xffda00000b007824 */ /* 0x000fe200078e0200 */
[----:B------:R-:W-:-:S03]  /*02e0*/  SHF.R.S32.HI R13, RZ, 0x1f, R19 ;  /* 0x0000001fff0d7819 */ /* 0x000fc60000011413 */
[C---:B------:R-:W-:Y:S02]  /*02f0*/  IMAD R15, R11.reuse, 0x200000, R0 ;  /* 0x002000000b0f7824 */ /* 0x040fe400078e0200 */
[----:B------:R-:W-:Y:S02]  /*0300*/  IMAD R11, R11, 0x60000, RZ ;  /* 0x000600000b0b7824 */ /* 0x000fe400078e02ff */
[----:B------:R-:W-:-:S05]  /*0310*/  IMAD.SHL.U32 R0, R25, 0x8000, RZ ;  /* 0x0000800019007824 */ /* 0x000fca00078e00ff */
[----:B------:R-:W-:Y:S01]  /*0320*/  SHF.R.S32.HI R18, RZ, 0x1f, R0 ;  /* 0x0000001fff127819 */ /* 0x000fe20000011400 */
[----:B------:R-:W-:-:S04]  /*0330*/  IMAD R22, R14, -0x260000, R21 ;  /* 0xffda00000e167824 */ /* 0x000fc800078e0215 */
[----:B------:R-:W-:Y:S02]  /*0340*/  IMAD R14, R14, 0x200000, R22 ;  /* 0x002000000e0e7824 */ /* 0x000fe400078e0216 */
[----:B--2---:R-:W-:Y:S01]  /*0350*/  FADD R12, R8, 9.9999997473787516356e-06 ;  /* 0x3727c5ac080c7421 */ /* 0x004fe20000000000 */
[----:B------:R-:W-:Y:S01]  /*0360*/  SHF.R.S32.HI R8, RZ, 0x1f, R7 ;  /* 0x0000001fff087819 */ /* 0x000fe20000011407 */
[----:B------:R-:W-:-:S03]  /*0370*/  IMAD.MOV.U32 R7, RZ, RZ, 0x3e800000 ;  /* 0x3e800000ff077424 */ /* 0x000fc600078e00ff */
[----:B------:R-:W-:Y:S01]  /*0380*/  IADD3.X R5, R5, R9, R8, P4, P5 ;  /* 0x0000000905057210 */ /* 0x000fe200027ea408 */
[----:B------:R-:W1:Y:S01]  /*0390*/  MUFU.SQRT R12, R12 ;  /* 0x0000000c000c7308 */ /* 0x000e620000002000 */
[----:B------:R-:W2:Y:S01]  /*03a0*/  LDC.64 R8, c[0x0][0x230] ;  /* 0x00008c00ff087b82 */ /* 0x000ea20000000a00 */
[----:B---3--:R-:W-:Y:S01]  /*03b0*/  FADD R6, R2, 9.9999997473787516356e-06 ;  /* 0x3727c5ac02067421 */ /* 0x008fe20000000000 */
[--C-:B------:R-:W-:Y:S02]  /*03c0*/  IADD3 R19, P4, P5, R0, R19, R11.reuse ;  /* 0x0000001300137210 */ /* 0x100fe40007d9e00b */
[----:B------:R-:W-:-:S03]  /*03d0*/  SHF.R.S32.HI R11, RZ, 0x1f, R11 ;  /* 0x0000001fff0b7819 */ /* 0x000fc6000001140b */
[----:B------:R-:W3:Y:S01]  /*03e0*/  MUFU.SQRT R6, R6 ;  /* 0x0000000600067308 */ /* 0x000ee20000002000 */
[----:B------:R-:W4:Y:S01]  /*03f0*/  LDC.64 R2, c[0x0][0x220] ;  /* 0x00008800ff027b82 */ /* 0x000f220000000a00 */
[----:B------:R-:W-:Y:S02]  /*0400*/  IADD3.X R18, R18, R13, R11, P4, P5 ;  /* 0x0000000d12127210 */ /* 0x000fe400027ea40b */
[C---:B-1----:R-:W-:Y:S02]  /*0410*/  FSETP.GT.AND P2, PT, R12.reuse, 8.50705917302346158658e+37, PT ;  /* 0x7e8000000c00780b */ /* 0x042fe40003f44000 */
[----:B------:R-:W-:Y:S02]  /*0420*/  FSETP.GEU.AND P0, PT, R12, 1.175494350822287508e-38, PT ;  /* 0x008000000c00780b */ /* 0x000fe40003f0e000 */
[----:B------:R-:W-:Y:S02]  /*0430*/  FSEL R10, R7, 1, P2 ;  /* 0x3f800000070a7808 */ /* 0x000fe40001000000 */
[----:B---3--:R-:W-:-:S02]  /*0440*/  FSETP.GT.AND P3, PT, R6, 8.50705917302346158658e+37, PT ;  /* 0x7e8000000600780b */ /* 0x008fc40003f64000 */
[----:B------:R-:W-:Y:S02]  /*0450*/  FSETP.GEU.AND P1, PT, R6, 1.175494350822287508e-38, PT ;  /* 0x008000000600780b */ /* 0x000fe40003f2e000 */
[----:B------:R-:W-:-:S03]  /*0460*/  FSEL R7, R7, 1, P3 ;  /* 0x3f80000007077808 */ /* 0x000fc60001800000 */
[----:B------:R-:W-:Y:S02]  /*0470*/  @P2 FMUL R12, R12, 0.25 ;  /* 0x3e8000000c0c2820 */ /* 0x000fe40000400000 */
[----:B------:R-:W-:Y:S02]  /*0480*/  @!P0 FMUL R10, R10, 16777216 ;  /* 0x4b8000000a0a8820 */ /* 0x000fe40000400000 */
[----:B------:R-:W-:Y:S02]  /*0490*/  @!P0 FMUL R12, R12, 16777216 ;  /* 0x4b8000000c0c8820 */ /* 0x000fe40000400000 */
[----:B------:R-:W-:Y:S02]  /*04a0*/  @P3 FMUL R6, R6, 0.25 ;  /* 0x3e80000006063820 */ /* 0x000fe40000400000 */
[----:B------:R1:W3:Y:S01]  /*04b0*/  MUFU.RCP R23, R12 ;  /* 0x0000000c00177308 */ /* 0x0002e20000001000 */
[----:B------:R-:W-:Y:S01]  /*04c0*/  @!P1 FMUL R7, R7, 16777216 ;  /* 0x4b80000007079820 */ /* 0x000fe20000400000 */
[----:B------:R-:W-:-:S06]  /*04d0*/  @!P1 FMUL R6, R6, 16777216 ;  /* 0x4b80000006069820 */ /* 0x000fcc0000400000 */
[----:B------:R-:W4:Y:S01]  /*04e0*/  MUFU.RCP R6, R6 ;  /* 0x0000000600067308 */ /* 0x000f220000001000 */
[C---:B------:R-:W-:Y:S02]  /*04f0*/  ISETP.GT.AND P0, PT, R27.reuse, 0x3f, PT ;  /* 0x0000003f1b00780c */ /* 0x040fe40003f04270 */
[----:B------:R-:W-:Y:S02]  /*0500*/  ISETP.GE.AND P3, PT, R27, 0x40, PT ;  /* 0x000000401b00780c */ /* 0x000fe40003f66270 */
[C---:B-1----:R-:W-:Y:S01]  /*0510*/  LEA R12, P2, R4.reuse, UR6, 0x2 ;  /* 0x00000006040c7c11 */ /* 0x042fe2000f8410ff */
[----:B---3--:R-:W-:Y:S01]  /*0520*/  FMUL R23, R23, R10 ;  /* 0x0000000a17177220 */ /* 0x008fe20000400000 */
[----:B--2---:R-:W-:Y:S02]  /*0530*/  IMAD.WIDE R10, R27, 0x4, R8 ;  /* 0x000000041b0a7825 */ /* 0x004fe400078e0208 */
[----:B------:R-:W-:Y:S02]  /*0540*/  LEA.HI.X R13, R4, UR7, R5, 0x2, P2 ;  /* 0x00000007040d7c11 */ /* 0x000fe400090f1405 */
[----:B------:R-:W-:-:S04]  /*0550*/  IMAD.WIDE R8, R25, 0x4, R8 ;  /* 0x0000000419087825 */ /* 0x000fc800078e0208 */
[----:B0---4-:R-:W-:Y:S01]  /*0560*/  FMUL R0, R6, R7 ;  /* 0x0000000706007220 */ /* 0x011fe20000400000 */
[--C-:B------:R-:W-:Y:S01]  /*0570*/  IMAD.WIDE R6, R27, 0x4, R2.reuse ;  /* 0x000000041b067825 */ /* 0x100fe200078e0202 */
[----:B------:R0:W2:Y:S03]  /*0580*/  LDG.E.EL R20, desc[UR4][R8.64] ;  /* 0x0000000408147981 */ /* 0x0000a6000c2e1900 */
[----:B------:R-:W-:Y:S01]  /*0590*/  IMAD.WIDE R2, R25, 0x4, R2 ;  /* 0x0000000419027825 */ /* 0x000fe200078e0202 */
[----:B------:R1:W3:Y:S03]  /*05a0*/  LDG.E.EL R24, desc[UR4][R6.64] ;  /* 0x0000000406187981 */ /* 0x0002e6000c2e1900 */
[----:B------:R-:W-:Y:S02]  /*05b0*/  IMAD.WIDE R26, R27, 0x4, R28 ;  /* 0x000000041b1a7825 */ /* 0x000fe400078e021c */
[----:B------:R-:W4:Y:S01]  /*05c0*/  LDG.E.EL R2, desc[UR4][R2.64] ;  /* 0x0000000402027981 */ /* 0x000f22000c2e1900 */
[----:B------:R-:W-:-:S02]  /*05d0*/  CS2R R4, SRZ ;  /* 0x0000000000047805 */ /* 0x000fc4000001ff00 */
[----:B0-----:R-:W-:Y:S01]  /*05e0*/  CS2R R8, SRZ ;  /* 0x0000000000087805 */ /* 0x001fe2000001ff00 */
[----:B------:R5:W2:Y:S01]  /*05f0*/  LDG.E.EL R22, desc[UR4][R26.64] ;  /* 0x000000041a167981 */ /* 0x000aa2000c2e1900 */
[----:B-1----:R-:W-:-:S03]  /*0600*/  CS2R R6, SRZ ;  /* 0x0000000000067805 */ /* 0x002fc6000001ff00 */
[----:B------:R0:W2:Y:S01]  /*0610*/  LDG.E.EL R3, desc[UR4][R10.64] ;  /* 0x000000040a037981 */ /* 0x0000a2000c2e1900 */
[----:B-----5:R-:W-:-:S03]  /*0620*/  IMAD.WIDE R26, R14, 0x4, R16 ;  /* 0x000000040e1a7825 */ /* 0x020fc600078e0210 */
[----:B------:R1:W5:Y:S01]  /*0630*/  @P0 LDG.E.128 R4, desc[UR4][R12.64+-0x800000] ;  /* 0x800000040c040981 */ /* 0x000362000c1e1d00 */
[----:B0-----:R-:W-:-:S06]  /*0640*/  CS2R R10, SRZ ;  /* 0x00000000000a7805 */ /* 0x001fcc000001ff00 */
[----:B------:R0:W2:Y:S01]  /*0650*/  @!P3 LDG.E.128 R8, desc[UR4][R26.64] ;  /* 0x000000041a08b981 */ /* 0x0000a2000c1e1d00 */
[----:B------:R-:W-:Y:S01]  /*0660*/  ISETP.GE.AND P2, PT, R25, 0x40, PT ;  /* 0x000000401900780c */ /* 0x000fe20003f46270 */
[----:B------:R-:W-:Y:S01]  /*0670*/  IMAD.WIDE R16, R15, 0x4, R16 ;  /* 0x000000040f107825 */ /* 0x000fe200078e0210 */
[----:B------:R-:W-:Y:S02]  /*0680*/  ISETP.GT.AND P1, PT, R25, 0x3f, PT ;  /* 0x0000003f1900780c */ /* 0x000fe40003f24270 */
[----:B-1----:R-:W-:Y:S02]  /*0690*/  CS2R R12, SRZ ;  /* 0x00000000000c7805 */ /* 0x002fe4000001ff00 */
[----:B------:R-:W-:Y:S02]  /*06a0*/  CS2R R14, SRZ ;  /* 0x00000000000e7805 */ /* 0x000fe4000001ff00 */
[----:B0-----:R-:W-:-:S05]  /*06b0*/  LEA R26, P4, R19, UR6, 0x2 ;  /* 0x00000006131a7c11 */ /* 0x001fca000f8810ff */
[----:B------:R0:W3:Y:S01]  /*06c0*/  @!P2 LDG.E.128 R12, desc[UR4][R16.64] ;  /* 0x00000004100ca981 */ /* 0x0000e2000c1e1d00 */
[----:B------:R-:W-:Y:S02]  /*06d0*/  LEA.HI.X R27, R19, UR7, R18, 0x2, P4 ;  /* 0x00000007131b7c11 */ /* 0x000fe4000a0f1412 */
[----:B------:R-:W-:Y:S02]  /*06e0*/  CS2R R18, SRZ ;  /* 0x0000000000127805 */ /* 0x000fe4000001ff00 */
[----:B0-----:R-:W-:-:S06]  /*06f0*/  CS2R R16, SRZ ;  /* 0x0000000000107805 */ /* 0x001fcc000001ff00 */
[----:B------:R0:W4:Y:S01]  /*0700*/  @P1 LDG.E.128 R16, desc[UR4][R26.64+-0x800000] ;  /* 0x800000041a101981 */ /* 0x000122000c1e1d00 */
[----:B------:R-:W-:-:S05]  /*0710*/  IMAD.WIDE R28, R25, 0x4, R28 ;  /* 0x00000004191c7825 */ /* 0x000fca00078e021c */
[----:B------:R1:W4:Y:S01]  /*0720*/  LDG.E.EL R25, desc[UR4][R28.64] ;  /* 0x000000041c197981 */ /* 0x000322000c2e1900 */
[----:B-----5:R-:W-:Y:S02]  /*0730*/  SEL R4, R4, RZ, P0 ;  /* 0x000000ff04047207 */ /* 0x020fe40000000000 */
[----:B0-----:R-:W-:Y:S02]  /*0740*/  SEL R26, R7, RZ, P0 ;  /* 0x000000ff071a7207 */ /* 0x001fe40000000000 */
[----:B--2---:R-:W-:-:S04]  /*0750*/  SEL R8, R8, RZ, !P3 ;  /* 0x000000ff08087207 */ /* 0x004fc80005800000 */
[----:B------:R-:W-:Y:S02]  /*0760*/  SEL R4, R8, R4, !P3 ;  /* 0x0000000408047207 */ /* 0x000fe40005800000 */
[----:B------:R-:W-:Y:S02]  /*0770*/  SEL R8, R5, RZ, P0 ;  /* 0x000000ff05087207 */ /* 0x000fe40000000000 */
[----:B------:R-:W-:Y:S02]  /*0780*/  SEL R5, R9, RZ, !P3 ;  /* 0x000000ff09057207 */ /* 0x000fe40005800000 */
[----:B------:R-:W-:Y:S02]  /*0790*/  SEL R6, R6, RZ, P0 ;  /* 0x000000ff06067207 */ /* 0x000fe40000000000 */
[----:B------:R-:W-:Y:S02]  /*07a0*/  SEL R7, R11, RZ, !P3 ;  /* 0x000000ff0b077207 */ /* 0x000fe40005800000 */
[----:B------:R-:W-:-:S02]  /*07b0*/  SEL R9, R10, RZ, !P3 ;  /* 0x000000ff0a097207 */ /* 0x000fc40005800000 */
[----:B------:R-:W-:Y:S02]  /*07c0*/  SEL R5, R5, R8, !P3 ;  /* 0x0000000805057207 */ /* 0x000fe40005800000 */
[----:B------:R-:W-:Y:S02]  /*07d0*/  SEL R7, R7, R26, !P3 ;  /* 0x0000001a07077207 */ /* 0x000fe40005800000 */
[----:B------:R-:W-:Y:S01]  /*07e0*/  SEL R6, R9, R6, !P3 ;  /* 0x0000000609067207 */ /* 0x000fe20005800000 */
[C---:B---3--:R-:W-:Y:S01]  /*07f0*/  FADD R10, -R24.reuse, R5 ;  /* 0x00000005180a7221 */ /* 0x048fe20000000100 */
[C---:B------:R-:W-:Y:S01]  /*0800*/  FADD R8, -R24.reuse, R4 ;  /* 0x0000000418087221 */ /* 0x040fe20000000100 */
[C---:B-1----:R-:W-:Y:S02]  /*0810*/  FADD R28, -R24.reuse, R7 ;  /* 0x00000007181c7221 */ /* 0x042fe40000000100 */
[----:B------:R-:W-:Y:S01]  /*0820*/  FADD R26, -R24, R6 ;  /* 0x00000006181a7221 */ /* 0x000fe20000000100 */
[----:B------:R-:W-:-:S02]  /*0830*/  FMUL R24, R23, R10 ;  /* 0x0000000a17187220 */ /* 0x000fc40000400000 */
[----:B------:R-:W0:Y:S01]  /*0840*/  LDC.64 R10, c[0x0][0x240] ;  /* 0x00009000ff0a7b82 */ /* 0x000e220000000a00 */
[C---:B------:R-:W-:Y:S01]  /*0850*/  FMUL R29, R23.reuse, R28 ;  /* 0x0000001c171d7220 */ /* 0x040fe20000400000 */
[C---:B------:R-:W-:Y:S01]  /*0860*/  FMUL R27, R23.reuse, R26 ;  /* 0x0000001a171b7220 */ /* 0x040fe20000400000 */
[----:B------:R-:W-:Y:S01]  /*0870*/  FMUL R23, R23, R8 ;  /* 0x0000000817177220 */ /* 0x000fe20000400000 */
[----:B------:R-:W-:Y:S02]  /*0880*/  SEL R12, R12, RZ, !P2 ;  /* 0x000000ff0c0c7207 */ /* 0x000fe40005000000 */
[----:B------:R-:W-:Y:S02]  /*0890*/  SEL R13, R13, RZ, !P2 ;  /* 0x000000ff0d0d7207 */ /* 0x000fe40005000000 */
[----:B------:R-:W1:Y:S01]  /*08a0*/  LDC.64 R8, c[0x0][0x248] ;  /* 0x00009200ff087b82 */ /* 0x000e620000000a00 */
[----:B------:R-:W-:Y:S02]  /*08b0*/  SEL R14, R14, RZ, !P2 ;  /* 0x000000ff0e0e7207 */ /* 0x000fe40005000000 */
[----:B----4-:R-:W-:-:S02]  /*08c0*/  @P2 SEL R12, R16, RZ, P1 ;  /* 0x000000ff100c2207 */ /* 0x010fc40000800000 */
[----:B------:R-:W-:Y:S02]  /*08d0*/  @P2 SEL R13, R17, RZ, P1 ;  /* 0x000000ff110d2207 */ /* 0x000fe40000800000 */
[----:B------:R-:W-:Y:S02]  /*08e0*/  SEL R15, R15, RZ, !P2 ;  /* 0x000000ff0f0f7207 */ /* 0x000fe40005000000 */
[----:B------:R-:W-:Y:S02]  /*08f0*/  @P2 SEL R14, R18, RZ, P1 ;  /* 0x000000ff120e2207 */ /* 0x000fe40000800000 */
[----:B------:R-:W-:Y:S01]  /*0900*/  @P2 SEL R15, R19, RZ, P1 ;  /* 0x000000ff130f2207 */ /* 0x000fe20000800000 */
[C-C-:B------:R-:W-:Y:S01]  /*0910*/  FFMA R24, R3.reuse, R24, R22.reuse ;  /* 0x0000001803187223 */ /* 0x140fe20000000016 */
[C-C-:B------:R-:W-:Y:S01]  /*0920*/  FFMA R23, R3.reuse, R23, R22.reuse ;  /* 0x0000001703177223 */ /* 0x140fe20000000016 */
[C-C-:B------:R-:W-:Y:S01]  /*0930*/  FFMA R27, R3.reuse, R27, R22.reuse ;  /* 0x0000001b031b7223 */ /* 0x140fe20000000016 */
[----:B------:R-:W-:Y:S01]  /*0940*/  FFMA R29, R3, R29, R22 ;  /* 0x0000001d031d7223 */ /* 0x000fe20000000016 */
[C---:B------:R-:W-:Y:S01]  /*0950*/  FADD R17, -R2.reuse, R13 ;  /* 0x0000000d02117221 */ /* 0x040fe20000000100 */
[C---:B------:R-:W-:Y:S01]  /*0960*/  FADD R3, -R2.reuse, R12 ;  /* 0x0000000c02037221 */ /* 0x040fe20000000100 */
[C---:B------:R-:W-:Y:S01]  /*0970*/  FADD R19, -R2.reuse, R14 ;  /* 0x0000000e02137221 */ /* 0x040fe20000000100 */
[----:B------:R-:W-:Y:S01]  /*0980*/  FADD R2, -R2, R15 ;  /* 0x0000000f02027221 */ /* 0x000fe20000000100 */
[C---:B------:R-:W-:Y:S01]  /*0990*/  FMUL R17, R0.reuse, R17 ;  /* 0x0000001100117220 */ /* 0x040fe20000400000 */
[C---:B------:R-:W-:Y:S01]  /*09a0*/  FMUL R16, R0.reuse, R3 ;  /* 0x0000000300107220 */ /* 0x040fe20000400000 */
[C---:B------:R-:W-:Y:S01]  /*09b0*/  FMUL R18, R0.reuse, R19 ;  /* 0x0000001300127220 */ /* 0x040fe20000400000 */
[----:B------:R-:W-:Y:S01]  /*09c0*/  FMUL R2, R0, R2 ;  /* 0x0000000200027220 */ /* 0x000fe20000400000 */
[C-C-:B------:R-:W-:Y:S01]  /*09d0*/  FFMA R0, R20.reuse, R17, R25.reuse ;  /* 0x0000001114007223 */ /* 0x140fe20000000019 */
[C-C-:B------:R-:W-:Y:S01]  /*09e0*/  FFMA R16, R20.reuse, R16, R25.reuse ;  /* 0x0000001014107223 */ /* 0x140fe20000000019 */
[C-C-:B------:R-:W-:Y:S01]  /*09f0*/  FFMA R18, R20.reuse, R18, R25.reuse ;  /* 0x0000001214127223 */ /* 0x140fe20000000019 */
[----:B------:R-:W-:Y:S01]  /*0a00*/  FFMA R19, R20, R2, R25 ;  /* 0x0000000214137223 */ /* 0x000fe20000000019 */
[----:B------:R-:W-:Y:S01]  /*0a10*/  FSETP.GEU.AND P6, PT, R29, RZ, PT ;  /* 0x000000ff1d00720b */ /* 0x000fe20003fce000 */
[----:B0-----:R-:W-:Y:S01]  /*0a20*/  IMAD.WIDE R2, R21, 0x4, R10 ;  /* 0x0000000415027825 */ /* 0x001fe200078e020a */
[----:B------:R-:W-:-:S02]  /*0a30*/  FSETP.GEU.AND P0, PT, R27, RZ, PT ;  /* 0x000000ff1b00720b */ /* 0x000fc40003f0e000 */
[----:B------:R-:W-:Y:S02]  /*0a40*/  SEL R11, R29, RZ, P6 ;  /* 0x000000ff1d0b7207 */ /* 0x000fe40003000000 */
[----:B------:R-:W-:Y:S02]  /*0a50*/  FSETP.GEU.AND P1, PT, R24, RZ, PT ;  /* 0x000000ff1800720b */ /* 0x000fe40003f2e000 */
[----:B------:R-:W-:Y:S02]  /*0a60*/  FSETP.GEU.AND P2, PT, R23, RZ, PT ;  /* 0x000000ff1700720b */ /* 0x000fe40003f4e000 */
[----:B------:R-:W-:Y:S02]  /*0a70*/  FSETP.GEU.AND P3, PT, R19, RZ, PT ;  /* 0x000000ff1300720b */ /* 0x000fe40003f6e000 */
[----:B------:R-:W-:Y:S02]  /*0a80*/  FSETP.GEU.AND P4, PT, R18, RZ, PT ;  /* 0x000000ff1200720b */ /* 0x000fe40003f8e000 */
[----:B------:R-:W-:-:S02]  /*0a90*/  FSETP.GEU.AND P5, PT, R0, RZ, PT ;  /* 0x000000ff0000720b */ /* 0x000fc40003fae000 */
[----:B------:R-:W-:Y:S01]  /*0aa0*/  FSETP.GEU.AND P6, PT, R16, RZ, PT ;  /* 0x000000ff1000720b */ /* 0x000fe20003fce000 */
[----:B-1----:R-:W-:Y:S01]  /*0ab0*/  IMAD.WIDE R20, R21, 0x4, R8 ;  /* 0x0000000415147825 */ /* 0x002fe200078e0208 */
[----:B------:R-:W-:Y:S02]  /*0ac0*/  SEL R10, R27, RZ, P0 ;  /* 0x000000ff1b0a7207 */ /* 0x000fe40000000000 */
[----:B------:R-:W-:Y:S02]  /*0ad0*/  SEL R9, R24, RZ, P1 ;  /* 0x000000ff18097207 */ /* 0x000fe40000800000 */
[----:B------:R-:W-:Y:S02]  /*0ae0*/  SEL R8, R23, RZ, P2 ;  /* 0x000000ff17087207 */ /* 0x000fe40001000000 */
[----:B------:R-:W-:Y:S02]  /*0af0*/  SEL R19, R19, RZ, P3 ;  /* 0x000000ff13137207 */ /* 0x000fe40001800000 */
[----:B------:R-:W-:-:S02]  /*0b00*/  SEL R18, R18, RZ, P4 ;  /* 0x000000ff12127207 */ /* 0x000fc40002000000 */
[----:B------:R-:W-:Y:S02]  /*0b10*/  SEL R17, R0, RZ, P5 ;  /* 0x000000ff00117207 */ /* 0x000fe40002800000 */
[----:B------:R-:W-:Y:S01]  /*0b20*/  SEL R16, R16, RZ, P6 ;  /* 0x000000ff10107207 */ /* 0x000fe20003000000 */
[----:B------:R-:W-:Y:S04]  /*0b30*/  STG.E.128 desc[UR4][R2.64], R4 ;  /* 0x0000000402007986 */ /* 0x000fe8000c101d04 */
[----:B------:R-:W-:Y:S04]  /*0b40*/  STG.E.128 desc[UR4][R2.64+0x800], R12 ;  /* 0x0008000c02007986 */ /* 0x000fe8000c101d04 */
[----:B------:R-:W-:Y:S04]  /*0b50*/  STG.E.128 desc[UR4][R20.64], R8 ;  /* 0x0000000814007986 */ /* 0x000fe8000c101d04 */
[----:B------:R-:W-:Y:S01]  /*0b60*/  STG.E.128 desc[UR4][R20.64+0x800], R16 ;  /* 0x0008001014007986 */ /* 0x000fe2000c101d04 */
[----:B------:R-:W-:Y:S05]  /*0b70*/  EXIT ;  /* 0x000000000000794d */ /* 0x000fea0003800000 */
.L_x_0:
[----:B------:R-:W-:-:S00]  /*0b80*/  BRA `(.L_x_0) ;  /* 0xfffffffc00fc7947 */ /* 0x000fc0000383ffff */
[----:B------:R-:W-:-:S00]  /*0b90*/  NOP ;  /* 0x0000000000007918 */ /* 0x000fc00000000000 */
        /* <DEDUP_REMOVED lines=14> */
.L_x_1:


//--------------------- .nv.global.init           --------------------------
	.section	.nv.global.init,"aw",@progbits
.nv.global.init:
	.type		_$_str,@object
	.size		_$_str,(_$_str_$_2 - _$_str)
_$_str:
        /*0000*/ 	.byte	0x5f, 0x5f, 0x43, 0x55, 0x44, 0x41, 0x5f, 0x46, 0x54, 0x5a, 0x00
	.type		_$_str_$_2,@object
	.size		_$_str_$_2,(.L_1 - _$_str_$_2)
_$_str_$_2:
        /*000b*/ 	.byte	0x5f, 0x5f, 0x43, 0x55, 0x44, 0x41, 0x5f, 0x50, 0x52, 0x45, 0x43, 0x5f, 0x53, 0x51, 0x52, 0x54
        /*001b*/ 	.byte	0x00
.L_1:


//--------------------- .nv.constant0.triton_poi_fused__native_batch_norm_legit_no_training_cat_relu_5 --------------------------
	.section	.nv.constant0.triton_poi_fused__native_batch_norm_legit_no_training_cat_relu_5,"a",@progbits
	.sectionflags	@""
	.align	4
.nv.constant0.triton_poi_fused__native_batch_norm_legit_no_training_cat_relu_5:
	.zero		596
